	.headerflags	@"EF_CUDA_TEXMODE_UNIFIED EF_CUDA_64BIT_ADDRESS EF_CUDA_ACCELERATORS EF_CUDA_SM90 EF_CUDA_VIRTUAL_SM(EF_CUDA_SM90)"
	.elftype	@"ET_EXEC"


//--------------------- .nv.info                  --------------------------
	.section	.nv.info,"",@"SHT_CUDA_INFO"
	.align	4


	//----- nvinfo : EIATTR_REGCOUNT
	.align		4
        /*0000*/ 	.byte	0x04, 0x2f
        /*0002*/ 	.short	(.L_1 - .L_0)
	.align		4
.L_0:
        /*0004*/ 	.word	index@(triton_poi_fused__unsafe_index_add_convolution_mul_sub_12)
        /*0008*/ 	.word	0x00000030


	//----- nvinfo : EIATTR_MIN_STACK_SIZE
	.align		4
.L_1:
        /*000c*/ 	.byte	0x04, 0x12
        /*000e*/ 	.short	(.L_3 - .L_2)
	.align		4
.L_2:
        /*0010*/ 	.word	index@(triton_poi_fused__unsafe_index_add_convolution_mul_sub_12)
        /*0014*/ 	.word	0x00000000


	//----- nvinfo : EIATTR_FRAME_SIZE
	.align		4
.L_3:
        /*0018*/ 	.byte	0x04, 0x11
        /*001a*/ 	.short	(.L_5 - .L_4)
	.align		4
.L_4:
        /*001c*/ 	.word	index@(triton_poi_fused__unsafe_index_add_convolution_mul_sub_12)
        /*0020*/ 	.word	0x00000000


	//----- nvinfo : EIATTR_MIN_STACK_SIZE
	.align		4
.L_5:
        /*0024*/ 	.byte	0x04, 0x12
        /*0026*/ 	.short	(.L_7 - .L_6)
	.align		4
.L_6:
        /*0028*/ 	.word	index@(triton_poi_fused__unsafe_index_add_convolution_mul_sub_12)
        /*002c*/ 	.word	0x00000000
.L_7:


//--------------------- .nv.info.triton_poi_fused__unsafe_index_add_convolution_mul_sub_12 --------------------------
	.section	.nv.info.triton_poi_fused__unsafe_index_add_convolution_mul_sub_12,"",@"SHT_CUDA_INFO"
	.sectionflags	@""
	.align	4


	//----- nvinfo : EIATTR_CUDA_API_VERSION
	.align		4
        /*0000*/ 	.byte	0x04, 0x37
        /*0002*/ 	.short	(.L_9 - .L_8)
.L_8:
        /*0004*/ 	.word	0x0000007c


	//----- nvinfo : EIATTR_KPARAM_INFO
	.align		4
.L_9:
        /*0008*/ 	.byte	0x04, 0x17
        /*000a*/ 	.short	(.L_11 - .L_10)
.L_10:
        /*000c*/ 	.word	0x00000000
        /*0010*/ 	.short	0x000a
        /*0012*/ 	.short	0x004c
        /*0014*/ 	.byte	0x00, 0xf0, 0x11, 0x00


	//----- nvinfo : EIATTR_KPARAM_INFO
	.align		4
.L_11:
        /*0018*/ 	.byte	0x04, 0x17
        /*001a*/ 	.short	(.L_13 - .L_12)
.L_12:
        /*001c*/ 	.word	0x00000000
        /*0020*/ 	.short	0x0009
        /*0022*/ 	.short	0x0048
        /*0024*/ 	.byte	0x00, 0xf0, 0x11, 0x00


	//----- nvinfo : EIATTR_KPARAM_INFO
	.align		4
.L_13:
        /*0028*/ 	.byte	0x04, 0x17
        /*002a*/ 	.short	(.L_15 - .L_14)
.L_14:
        /*002c*/ 	.word	0x00000000
        /*0030*/ 	.short	0x0008
        /*0032*/ 	.short	0x0040
        /*0034*/ 	.byte	0x00, 0xf4, 0x21, 0x00


	//----- nvinfo : EIATTR_KPARAM_INFO
	.align		4
.L_15:
        /*0038*/ 	.byte	0x04, 0x17
        /*003a*/ 	.short	(.L_17 - .L_16)
.L_16:
        /*003c*/ 	.word	0x00000000
        /*0040*/ 	.short	0x0007
        /*0042*/ 	.short	0x0038
        /*0044*/ 	.byte	0x00, 0xf4, 0x21, 0x00


	//----- nvinfo : EIATTR_KPARAM_INFO
	.align		4
.L_17:
        /*0048*/ 	.byte	0x04, 0x17
        /*004a*/ 	.short	(.L_19 - .L_18)
.L_18:
        /*004c*/ 	.word	0x00000000
        /*0050*/ 	.short	0x0006
        /*0052*/ 	.short	0x0030
        /*0054*/ 	.byte	0x00, 0xf4, 0x21, 0x00


	//----- nvinfo : EIATTR_KPARAM_INFO
	.align		4
.L_19:
        /*0058*/ 	.byte	0x04, 0x17
        /*005a*/ 	.short	(.L_21 - .L_20)
.L_20:
        /*005c*/ 	.word	0x00000000
        /*0060*/ 	.short	0x0005
        /*0062*/ 	.short	0x0028
        /*0064*/ 	.byte	0x00, 0xf4, 0x21, 0x00


	//----- nvinfo : EIATTR_KPARAM_INFO
	.align		4
.L_21:
        /*0068*/ 	.byte	0x04, 0x17
        /*006a*/ 	.short	(.L_23 - .L_22)
.L_22:
        /*006c*/ 	.word	0x00000000
        /*0070*/ 	.short	0x0004
        /*0072*/ 	.short	0x0020
        /*0074*/ 	.byte	0x00, 0xf4, 0x21, 0x00


	//----- nvinfo : EIATTR_KPARAM_INFO
	.align		4
.L_23:
        /*0078*/ 	.byte	0x04, 0x17
        /*007a*/ 	.short	(.L_25 - .L_24)
.L_24:
        /*007c*/ 	.word	0x00000000
        /*0080*/ 	.short	0x0003
        /*0082*/ 	.short	0x0018
        /*0084*/ 	.byte	0x00, 0xf4, 0x21, 0x00


	//----- nvinfo : EIATTR_KPARAM_INFO
	.align		4
.L_25:
        /*0088*/ 	.byte	0x04, 0x17
        /*008a*/ 	.short	(.L_27 - .L_26)
.L_26:
        /*008c*/ 	.word	0x00000000
        /*0090*/ 	.short	0x0002
        /*0092*/ 	.short	0x0010
        /*0094*/ 	.byte	0x00, 0xf4, 0x21, 0x00


	//----- nvinfo : EIATTR_KPARAM_INFO
	.align		4
.L_27:
        /*0098*/ 	.byte	0x04, 0x17
        /*009a*/ 	.short	(.L_29 - .L_28)
.L_28:
        /*009c*/ 	.word	0x00000000
        /*00a0*/ 	.short	0x0001
        /*00a2*/ 	.short	0x0008
        /*00a4*/ 	.byte	0x00, 0xf4, 0x21, 0x00


	//----- nvinfo : EIATTR_KPARAM_INFO
	.align		4
.L_29:
        /*00a8*/ 	.byte	0x04, 0x17
        /*00aa*/ 	.short	(.L_31 - .L_30)
.L_30:
        /*00ac*/ 	.word	0x00000000
        /*00b0*/ 	.short	0x0000
        /*00b2*/ 	.short	0x0000
        /*00b4*/ 	.byte	0x00, 0xf4, 0x21, 0x00


	//----- nvinfo : EIATTR_SPARSE_MMA_MASK
	.align		4
.L_31:
        /*00b8*/ 	.byte	0x03, 0x50
        /*00ba*/ 	.short	0x0000


	//----- nvinfo : EIATTR_MAXREG_COUNT
	.align		4
        /*00bc*/ 	.byte	0x03, 0x1b
        /*00be*/ 	.short	0x00ff


	//----- nvinfo : EIATTR_EXIT_INSTR_OFFSETS
	.align		4
        /*00c0*/ 	.byte	0x04, 0x1c
        /*00c2*/ 	.short	(.L_33 - .L_32)


	//   ....[0]....
.L_32:
        /*00c4*/ 	.word	0x00001040


	//   ....[1]....
        /*00c8*/ 	.word	0x00001060


	//----- nvinfo : EIATTR_REQNTID
	.align		4
.L_33:
        /*00cc*/ 	.byte	0x04, 0x10
        /*00ce*/ 	.short	(.L_35 - .L_34)
.L_34:
        /*00d0*/ 	.word	0x00000080
        /*00d4*/ 	.word	0x00000001
        /*00d8*/ 	.word	0x00000001


	//----- nvinfo : EIATTR_CBANK_PARAM_SIZE
	.align		4
.L_35:
        /*00dc*/ 	.byte	0x03, 0x19
        /*00de*/ 	.short	0x0050


	//----- nvinfo : EIATTR_PARAM_CBANK
	.align		4
        /*00e0*/ 	.byte	0x04, 0x0a
        /*00e2*/ 	.short	(.L_37 - .L_36)
	.align		4
.L_36:
        /*00e4*/ 	.word	index@(.nv.constant0.triton_poi_fused__unsafe_index_add_convolution_mul_sub_12)
        /*00e8*/ 	.short	0x0210
        /*00ea*/ 	.short	0x0050


	//----- nvinfo : EIATTR_SW_WAR
	.align		4
.L_37:
        /*00ec*/ 	.byte	0x04, 0x36
        /*00ee*/ 	.short	(.L_39 - .L_38)
.L_38:
        /*00f0*/ 	.word	0x00000008
.L_39:


//--------------------- .nv.callgraph             --------------------------
	.section	.nv.callgraph,"",@"SHT_CUDA_CALLGRAPH"
	.align	4
	.sectionentsize	8
	.align		4
        /*0000*/ 	.word	0x00000000
	.align		4
        /*0004*/ 	.word	0xffffffff
	.align		4
        /*0008*/ 	.word	0x00000000
	.align		4
        /*000c*/ 	.word	0xfffffffe
	.align		4
        /*0010*/ 	.word	0x00000000
	.align		4
        /*0014*/ 	.word	0xfffffffd
	.align		4
        /*0018*/ 	.word	0x00000000
	.align		4
        /*001c*/ 	.word	0xfffffffc


//--------------------- .text.triton_poi_fused__unsafe_index_add_convolution_mul_sub_12 --------------------------
	.section	.text.triton_poi_fused__unsafe_index_add_convolution_mul_sub_12,"ax",@progbits
	.align	128
        .global         triton_poi_fused__unsafe_index_add_convolution_mul_sub_12
        .type           triton_poi_fused__unsafe_index_add_convolution_mul_sub_12,@function
        .size           triton_poi_fused__unsafe_index_add_convolution_mul_sub_12,(.L_x_1 - triton_poi_fused__unsafe_index_add_convolution_mul_sub_12)
        .other          triton_poi_fused__unsafe_index_add_convolution_mul_sub_12,@"STO_CUDA_ENTRY STV_DEFAULT"
triton_poi_fused__unsafe_index_add_convolution_mul_sub_12:
.text.triton_poi_fused__unsafe_index_add_convolution_mul_sub_12:
[----:B------:R-:W0:Y:S01]  /*0000*/  LDC R1, c[0x0][0x28] ;  /* 0x00000a00ff017b82 */ /* 0x000e220000000800 */
[----:B------:R-:W1:Y:S07]  /*0010*/  S2R R0, SR_TID.X ;  /* 0x0000000000007919 */ /* 0x000e6e0000002100 */
[----:B------:R-:W2:Y:S01]  /*0020*/  LDC.64 R22, c[0x0][0x218] ;  /* 0x00008600ff167b82 */ /* 0x000ea20000000a00 */
[----:B------:R-:W-:Y:S01]  /*0030*/  CS2R R18, SRZ ;  /* 0x0000000000127805 */ /* 0x000fe2000001ff00 */
[----:B------:R-:W-:Y:S01]  /*0040*/  ULDC.64 UR4, c[0x0][0x208] ;  /* 0x0000820000047ab9 */ /* 0x000fe20000000a00 */
[----:B------:R-:W3:Y:S05]  /*0050*/  S2R R6, SR_CTAID.X ;  /* 0x0000000000067919 */ /* 0x000eea0000002500 */
[----:B------:R-:W4:Y:S08]  /*0060*/  LDC.64 R24, c[0x0][0x230] ;  /* 0x00008c00ff187b82 */ /* 0x000f300000000a00 */
[----:B------:R-:W5:Y:S01]  /*0070*/  LDC.64 R4, c[0x0][0x210] ;  /* 0x00008400ff047b82 */ /* 0x000f620000000a00 */
[----:B------:R-:W-:-:S02]  /*0080*/  CS2R R14, SRZ ;  /* 0x00000000000e7805 */ /* 0x000fc4000001ff00 */
[----:B------:R-:W-:Y:S02]  /*0090*/  CS2R R12, SRZ ;  /* 0x00000000000c7805 */ /* 0x000fe4000001ff00 */
[----:B------:R-:W-:Y:S02]  /*00a0*/  CS2R R16, SRZ ;  /* 0x0000000000107805 */ /* 0x000fe4000001ff00 */
[----:B------:R-:W-:Y:S01]  /*00b0*/  CS2R R8, SRZ ;  /* 0x0000000000087805 */ /* 0x000fe2000001ff00 */
[----:B------:R-:W2:Y:S01]  /*00c0*/  S2R R31, SR_CTAID.Y ;  /* 0x00000000001f7919 */ /* 0x000ea20000002600 */
[----:B------:R-:W-:Y:S01]  /*00d0*/  ULDC.64 UR6, c[0x0][0x220] ;  /* 0x0000880000067ab9 */ /* 0x000fe20000000a00 */
[----:B-1----:R-:W-:Y:S02]  /*00e0*/  SHF.R.U32.HI R2, RZ, 0x4, R0 ;  /* 0x00000004ff027819 */ /* 0x002fe40000011600 */
[----:B---3--:R-:W-:Y:S02]  /*00f0*/  SHF.L.U32 R27, R6, 0x4, RZ ;  /* 0x00000004061b7819 */ /* 0x008fe400000006ff */
[----:B------:R-:W-:-:S04]  /*0100*/  SGXT.U32 R2, R2, 0x3 ;  /* 0x000000030202781a */ /* 0x000fc80000000000 */
[----:B------:R-:W-:-:S04]  /*0110*/  LOP3.LUT R27, R27, R2, RZ, 0xfc, !PT ;  /* 0x000000021b1b7212 */ /* 0x000fc800078efcff */
[----:B------:R-:W-:Y:S02]  /*0120*/  SHF.R.S32.HI R2, RZ, 0x1f, R27 ;  /* 0x0000001fff027819 */ /* 0x000fe4000001141b */
[----:B------:R-:W-:Y:S02]  /*0130*/  ISETP.GE.AND P1, PT, R27, 0x10, PT ;  /* 0x000000101b00780c */ /* 0x000fe40003f26270 */
[----:B------:R-:W-:Y:S02]  /*0140*/  LEA.HI R21, R2, R27, RZ, 0x2 ;  /* 0x0000001b02157211 */ /* 0x000fe400078f10ff */
[----:B------:R-:W1:Y:S02]  /*0150*/  LDC.64 R2, c[0x0][0x240] ;  /* 0x00009000ff027b82 */ /* 0x000e640000000a00 */
[----:B------:R-:W-:-:S04]  /*0160*/  LOP3.LUT R30, R21, 0xfffffffc, RZ, 0xc0, !PT ;  /* 0xfffffffc151e7812 */ /* 0x000fc800078ec0ff */
[----:B------:R-:W-:-:S05]  /*0170*/  IADD3 R30, R27, -R30, RZ ;  /* 0x8000001e1b1e7210 */ /* 0x000fca0007ffe0ff */
[----:B--2---:R-:W-:-:S05]  /*0180*/  IMAD.WIDE R22, R30, 0x8, R22 ;  /* 0x000000081e167825 */ /* 0x004fca00078e0216 */
[----:B------:R-:W2:Y:S01]  /*0190*/  @!P1 LDG.E.EL.64 R18, desc[UR4][R22.64] ;  /* 0x0000000416129981 */ /* 0x000ea2000c2e1b00 */
[----:B----4-:R-:W-:Y:S01]  /*01a0*/  IMAD.WIDE R24, R30, 0x8, R24 ;  /* 0x000000081e187825 */ /* 0x010fe200078e0218 */
[----:B------:R-:W-:Y:S02]  /*01b0*/  SHF.R.S32.HI R21, RZ, 0x2, R21 ;  /* 0x00000002ff157819 */ /* 0x000fe40000011415 */
[----:B------:R-:W-:Y:S02]  /*01c0*/  SHF.R.S32.HI R7, RZ, 0x1b, R6 ;  /* 0x0000001bff077819 */ /* 0x000fe40000011406 */
[----:B------:R-:W3:Y:S01]  /*01d0*/  @!P1 LDG.E.EL.64 R14, desc[UR4][R24.64] ;  /* 0x00000004180e9981 */ /* 0x000ee2000c2e1b00 */
[----:B-----5:R-:W-:Y:S01]  /*01e0*/  IMAD.WIDE R10, R21, 0x8, R4 ;  /* 0x00000008150a7825 */ /* 0x020fe200078e0204 */
[----:B------:R-:W-:Y:S02]  /*01f0*/  LOP3.LUT R26, R27, 0x8, RZ, 0xfc, !PT ;  /* 0x000000081b1a7812 */ /* 0x000fe400078efcff */
[----:B------:R-:W-:Y:S01]  /*0200*/  SGXT R7, R7, 0x1 ;  /* 0x000000010707781a */ /* 0x000fe20000000200 */
[----:B-1----:R-:W-:Y:S01]  /*0210*/  IMAD.WIDE R28, R21, 0x8, R2 ;  /* 0x00000008151c7825 */ /* 0x002fe200078e0202 */
[----:B------:R1:W4:Y:S02]  /*0220*/  @!P1 LDG.E.EL.64 R12, desc[UR4][R10.64] ;  /* 0x000000040a0c9981 */ /* 0x000324000c2e1b00 */
[----:B------:R-:W-:-:S02]  /*0230*/  LEA.HI R33, R7, R26, RZ, 0x2 ;  /* 0x0000001a07217211 */ /* 0x000fc400078f10ff */
[----:B------:R5:W4:Y:S01]  /*0240*/  @!P1 LDG.E.EL.64 R16, desc[UR4][R28.64] ;  /* 0x000000041c109981 */ /* 0x000b22000c2e1b00 */
[----:B------:R-:W-:Y:S02]  /*0250*/  ISETP.GE.AND P0, PT, R26, 0x10, PT ;  /* 0x000000101a00780c */ /* 0x000fe40003f06270 */
[----:B------:R-:W-:Y:S02]  /*0260*/  SHF.R.S32.HI R33, RZ, 0x2, R33 ;  /* 0x00000002ff217819 */ /* 0x000fe40000011421 */
[----:B------:R-:W-:-:S03]  /*0270*/  CS2R R6, SRZ ;  /* 0x0000000000067805 */ /* 0x000fc6000001ff00 */
[C---:B------:R-:W-:Y:S01]  /*0280*/  IMAD.WIDE R34, R33.reuse, 0x8, R2 ;  /* 0x0000000821227825 */ /* 0x040fe200078e0202 */
[----:B-1----:R-:W-:Y:S01]  /*0290*/  CS2R R10, SRZ ;  /* 0x00000000000a7805 */ /* 0x002fe2000001ff00 */
[----:B------:R-:W1:Y:S02]  /*02a0*/  LDC.64 R2, c[0x0][0x238] ;  /* 0x00008e00ff027b82 */ /* 0x000e640000000a00 */
[----:B0----5:R-:W-:Y:S01]  /*02b0*/  IMAD.WIDE R28, R33, 0x8, R4 ;  /* 0x00000008211c7825 */ /* 0x021fe200078e0204 */
[----:B------:R-:W-:Y:S01]  /*02c0*/  CS2R R4, SRZ ;  /* 0x0000000000047805 */ /* 0x000fe2000001ff00 */
[----:B------:R0:W5:Y:S04]  /*02d0*/  @!P0 LDG.E.EL.64 R6, desc[UR4][R22.64] ;  /* 0x0000000416068981 */ /* 0x000168000c2e1b00 */
[----:B------:R0:W5:Y:S04]  /*02e0*/  @!P0 LDG.E.EL.64 R8, desc[UR4][R24.64] ;  /* 0x0000000418088981 */ /* 0x000168000c2e1b00 */
[----:B------:R-:W5:Y:S01]  /*02f0*/  @!P0 LDG.E.EL.64 R4, desc[UR4][R34.64] ;  /* 0x0000000422048981 */ /* 0x000f62000c2e1b00 */
[----:B0-----:R-:W0:Y:S03]  /*0300*/  LDC.64 R22, c[0x0][0x248] ;  /* 0x00009200ff167b82 */ /* 0x001e260000000a00 */
[----:B------:R1:W5:Y:S01]  /*0310*/  @!P0 LDG.E.EL.64 R10, desc[UR4][R28.64] ;  /* 0x000000041c0a8981 */ /* 0x000362000c2e1b00 */
[----:B------:R-:W-:Y:S01]  /*0320*/  IMAD.SHL.U32 R0, R0, 0x4, RZ ;  /* 0x0000000400007824 */ /* 0x000fe200078e00ff */
[----:B------:R-:W-:-:S04]  /*0330*/  SHF.R.S32.HI R25, RZ, 0x19, R31 ;  /* 0x00000019ff197819 */ /* 0x000fc8000001141f */
[----:B------:R-:W-:Y:S02]  /*0340*/  LOP3.LUT R0, R0, 0x3c, RZ, 0xc0, !PT ;  /* 0x0000003c00007812 */ /* 0x000fe400078ec0ff */
[----:B------:R-:W-:Y:S02]  /*0350*/  SGXT R25, R25, 0x1 ;  /* 0x000000011919781a */ /* 0x000fe40000000200 */
[----:B------:R-:W-:-:S04]  /*0360*/  LEA R0, R31, R0, 0x6 ;  /* 0x000000001f007211 */ /* 0x000fc800078e30ff */
[----:B------:R-:W-:-:S04]  /*0370*/  LEA.HI R25, R25, R0, RZ, 0x8 ;  /* 0x0000000019197211 */ /* 0x000fc800078f40ff */
[----:B-1----:R-:W-:Y:S01]  /*0380*/  LOP3.LUT R29, R25, 0xffffff00, RZ, 0xc0, !PT ;  /* 0xffffff00191d7812 */ /* 0x002fe200078ec0ff */
[----:B0-----:R-:W-:-:S03]  /*0390*/  IMAD.WIDE R20, R21, 0x4, R22 ;  /* 0x0000000415147825 */ /* 0x001fc600078e0216 */
[----:B------:R-:W-:Y:S01]  /*03a0*/  IADD3 R24, R0, -R29, RZ ;  /* 0x8000001d00187210 */ /* 0x000fe20007ffe0ff */
[----:B------:R-:W-:-:S04]  /*03b0*/  IMAD.WIDE R22, R33, 0x4, R22 ;  /* 0x0000000421167825 */ /* 0x000fc800078e0216 */
[----:B------:R-:W-:Y:S01]  /*03c0*/  IMAD.WIDE R30, R30, 0x4, R2 ;  /* 0x000000041e1e7825 */ /* 0x000fe200078e0202 */
[----:B------:R-:W-:-:S03]  /*03d0*/  CS2R R2, SRZ ;  /* 0x0000000000027805 */ /* 0x000fc6000001ff00 */
[----:B------:R-:W-:-:S03]  /*03e0*/  IMAD.MOV.U32 R29, RZ, RZ, RZ ;  /* 0x000000ffff1d7224 */ /* 0x000fc600078e00ff */
[----:B------:R-:W5:Y:S04]  /*03f0*/  @!P0 LDG.E.EL R2, desc[UR4][R30.64] ;  /* 0x000000041e028981 */ /* 0x000f68000c2e1900 */
[----:B------:R0:W5:Y:S04]  /*0400*/  @!P1 LDG.E.EL R29, desc[UR4][R30.64] ;  /* 0x000000041e1d9981 */ /* 0x000168000c2e1900 */
[----:B------:R1:W5:Y:S01]  /*0410*/  @!P1 LDG.E.EL R3, desc[UR4][R20.64] ;  /* 0x0000000414039981 */ /* 0x000362000c2e1900 */
[----:B------:R-:W-:Y:S02]  /*0420*/  SHF.R.S32.HI R25, RZ, 0x8, R25 ;  /* 0x00000008ff197819 */ /* 0x000fe40000011419 */
[----:B--2---:R-:W-:-:S04]  /*0430*/  SHF.R.U32.HI R35, RZ, 0x1e, R19 ;  /* 0x0000001eff237819 */ /* 0x004fc80000011613 */
[----:B------:R-:W-:Y:S02]  /*0440*/  LOP3.LUT R35, R35, 0x2, RZ, 0xc0, !PT ;  /* 0x0000000223237812 */ /* 0x000fe400078ec0ff */
[----:B---3--:R-:W-:Y:S02]  /*0450*/  SHF.R.U32.HI R33, RZ, 0x1e, R15 ;  /* 0x0000001eff217819 */ /* 0x008fe4000001160f */
[----:B------:R-:W-:Y:S02]  /*0460*/  IADD3 R28, P2, R18, R35, RZ ;  /* 0x00000023121c7210 */ /* 0x000fe40007f5e0ff */
[----:B------:R-:W-:Y:S02]  /*0470*/  LOP3.LUT R33, R33, 0x2, RZ, 0xc0, !PT ;  /* 0x0000000221217812 */ /* 0x000fe400078ec0ff */
[----:B------:R-:W-:Y:S02]  /*0480*/  IADD3.X R19, RZ, R19, RZ, P2, !PT ;  /* 0x00000013ff137210 */ /* 0x000fe400017fe4ff */
[----:B------:R-:W-:-:S02]  /*0490*/  LEA R18, P2, R28, UR6, 0xa ;  /* 0x000000061c127c11 */ /* 0x000fc4000f8450ff */
[----:B----4-:R-:W-:Y:S02]  /*04a0*/  SHF.R.U32.HI R32, RZ, 0x1e, R13 ;  /* 0x0000001eff207819 */ /* 0x010fe4000001160d */
[----:B------:R-:W-:Y:S02]  /*04b0*/  LEA.HI.X R19, R28, UR7, R19, 0xa, P2 ;  /* 0x000000071c137c11 */ /* 0x000fe400090f5413 */
[----:B------:R-:W-:Y:S02]  /*04c0*/  IADD3 R14, P2, R14, R33, RZ ;  /* 0x000000210e0e7210 */ /* 0x000fe40007f5e0ff */
[----:B------:R-:W-:Y:S02]  /*04d0*/  SHF.R.U32.HI R0, RZ, 0x1e, R17 ;  /* 0x0000001eff007819 */ /* 0x000fe40000011611 */
[----:B0-----:R-:W-:Y:S01]  /*04e0*/  LOP3.LUT R31, R32, 0x2, RZ, 0xc0, !PT ;  /* 0x00000002201f7812 */ /* 0x001fe200078ec0ff */
[----:B------:R-:W-:Y:S01]  /*04f0*/  IMAD.X R15, RZ, RZ, R15, P2 ;  /* 0x000000ffff0f7224 */ /* 0x000fe200010e060f */
[----:B-1----:R-:W-:-:S02]  /*0500*/  LOP3.LUT R21, R0, 0x2, RZ, 0xc0, !PT ;  /* 0x0000000200157812 */ /* 0x002fc400078ec0ff */
[----:B------:R-:W-:Y:S02]  /*0510*/  IADD3 R20, P2, R12, R31, RZ ;  /* 0x0000001f0c147210 */ /* 0x000fe40007f5e0ff */
[----:B------:R-:W-:Y:S01]  /*0520*/  LEA R12, P3, R14, UR6, 0xa ;  /* 0x000000060e0c7c11 */ /* 0x000fe2000f8650ff */
[----:B------:R-:W-:Y:S01]  /*0530*/  HFMA2.MMA R0, -RZ, RZ, 0, 0 ;  /* 0x00000000ff007435 */ /* 0x000fe200000001ff */
[----:B------:R-:W-:Y:S01]  /*0540*/  IADD3 R16, P4, R16, R21, RZ ;  /* 0x0000001510107210 */ /* 0x000fe20007f9e0ff */
[----:B------:R-:W-:Y:S01]  /*0550*/  IMAD.WIDE R18, R24, 0x4, R18 ;  /* 0x0000000418127825 */ /* 0x000fe200078e0212 */
[----:B------:R-:W-:Y:S02]  /*0560*/  IADD3.X R21, RZ, R13, RZ, P2, !PT ;  /* 0x0000000dff157210 */ /* 0x000fe400017fe4ff */
[----:B------:R-:W-:Y:S01]  /*0570*/  LEA.HI.X R13, R14, UR7, R15, 0xa, P3 ;  /* 0x000000070e0d7c11 */ /* 0x000fe200098f540f */
[----:B------:R-:W-:Y:S01]  /*0580*/  IMAD.SHL.U32 R33, R20, 0x800, RZ ;  /* 0x0000080014217824 */ /* 0x000fe200078e00ff */
[----:B------:R-:W-:-:S02]  /*0590*/  IADD3.X R17, RZ, R17, RZ, P4, !PT ;  /* 0x00000011ff117210 */ /* 0x000fc400027fe4ff */
[----:B------:R-:W-:Y:S01]  /*05a0*/  SHF.L.U32 R45, R16, 0xb, RZ ;  /* 0x0000000b102d7819 */ /* 0x000fe200000006ff */
[----:B------:R-:W-:Y:S01]  /*05b0*/  IMAD.WIDE R12, R24, 0x4, R12 ;  /* 0x00000004180c7825 */ /* 0x000fe200078e020c */
[----:B------:R-:W-:Y:S01]  /*05c0*/  SHF.L.U64.HI R15, R20, 0xb, R21 ;  /* 0x0000000b140f7819 */ /* 0x000fe20000010215 */
[----:B------:R0:W2:Y:S01]  /*05d0*/  @!P0 LDG.E.EL R0, desc[UR4][R22.64] ;  /* 0x0000000416008981 */ /* 0x0000a2000c2e1900 */
[----:B-----5:R-:W-:Y:S02]  /*05e0*/  SHF.R.U32.HI R37, RZ, 0x1e, R5 ;  /* 0x0000001eff257819 */ /* 0x020fe40000011605 */
[----:B------:R-:W-:Y:S02]  /*05f0*/  IADD3 R20, P2, R18, R33, RZ ;  /* 0x0000002112147210 */ /* 0x000fe40007f5e0ff */
[----:B------:R-:W-:Y:S02]  /*0600*/  SHF.L.U64.HI R17, R16, 0xb, R17 ;  /* 0x0000000b10117819 */ /* 0x000fe40000010211 */
[----:B------:R-:W-:-:S02]  /*0610*/  IADD3 R34, P3, R18, R45, RZ ;  /* 0x0000002d12227210 */ /* 0x000fc40007f7e0ff */
[----:B------:R-:W-:Y:S02]  /*0620*/  SHF.R.U32.HI R31, RZ, 0x1e, R7 ;  /* 0x0000001eff1f7819 */ /* 0x000fe40000011607 */
[----:B------:R-:W-:Y:S02]  /*0630*/  LOP3.LUT R37, R37, 0x2, RZ, 0xc0, !PT ;  /* 0x0000000225257812 */ /* 0x000fe400078ec0ff */
[----:B------:R-:W-:Y:S02]  /*0640*/  IADD3.X R21, R19, R15, RZ, P2, !PT ;  /* 0x0000000f13157210 */ /* 0x000fe400017fe4ff */
[----:B0-----:R-:W-:Y:S02]  /*0650*/  SHF.R.U32.HI R23, RZ, 0x1e, R9 ;  /* 0x0000001eff177819 */ /* 0x001fe40000011609 */
[----:B------:R-:W-:Y:S02]  /*0660*/  IADD3 R18, P2, R12, R33, RZ ;  /* 0x000000210c127210 */ /* 0x000fe40007f5e0ff */
[----:B------:R-:W-:-:S02]  /*0670*/  IADD3.X R35, R19, R17, RZ, P3, !PT ;  /* 0x0000001113237210 */ /* 0x000fc40001ffe4ff */
[----:B------:R-:W-:Y:S02]  /*0680*/  IADD3 R44, P3, R12, R45, RZ ;  /* 0x0000002d0c2c7210 */ /* 0x000fe40007f7e0ff */
[----:B------:R-:W-:Y:S02]  /*0690*/  LOP3.LUT R31, R31, 0x2, RZ, 0xc0, !PT ;  /* 0x000000021f1f7812 */ /* 0x000fe400078ec0ff */
[----:B------:R-:W-:Y:S02]  /*06a0*/  IADD3 R37, P5, R4, R37, RZ ;  /* 0x0000002504257210 */ /* 0x000fe40007fbe0ff */
[----:B------:R-:W-:Y:S02]  /*06b0*/  LOP3.LUT R23, R23, 0x2, RZ, 0xc0, !PT ;  /* 0x0000000217177812 */ /* 0x000fe400078ec0ff */
[----:B------:R-:W-:Y:S01]  /*06c0*/  SHF.R.U32.HI R41, RZ, 0x1e, R11 ;  /* 0x0000001eff297819 */ /* 0x000fe2000001160b */
[----:B------:R-:W-:Y:S01]  /*06d0*/  IMAD.X R19, R13, 0x1, R15, P2 ;  /* 0x000000010d137824 */ /* 0x000fe200010e060f */
[----:B------:R-:W-:-:S02]  /*06e0*/  IADD3.X R45, R13, R17, RZ, P3, !PT ;  /* 0x000000110d2d7210 */ /* 0x000fc40001ffe4ff */
[----:B------:R-:W-:Y:S02]  /*06f0*/  IADD3 R12, P2, R6, R31, RZ ;  /* 0x0000001f060c7210 */ /* 0x000fe40007f5e0ff */
[----:B------:R-:W-:Y:S02]  /*0700*/  IADD3.X R4, RZ, R5, RZ, P5, !PT ;  /* 0x00000005ff047210 */ /* 0x000fe40002ffe4ff */
[----:B------:R-:W-:Y:S02]  /*0710*/  IADD3 R13, P3, R8, R23, RZ ;  /* 0x00000017080d7210 */ /* 0x000fe40007f7e0ff */
[----:B------:R-:W-:Y:S02]  /*0720*/  LOP3.LUT R41, R41, 0x2, RZ, 0xc0, !PT ;  /* 0x0000000229297812 */ /* 0x000fe400078ec0ff */
[----:B------:R-:W-:Y:S02]  /*0730*/  IADD3.X R7, RZ, R7, RZ, P2, !PT ;  /* 0x00000007ff077210 */ /* 0x000fe400017fe4ff */
[----:B------:R-:W-:-:S02]  /*0740*/  IADD3.X R14, RZ, R9, RZ, P3, !PT ;  /* 0x00000009ff0e7210 */ /* 0x000fc40001ffe4ff */
[----:B------:R-:W-:Y:S02]  /*0750*/  IADD3 R41, P2, R10, R41, RZ ;  /* 0x000000290a297210 */ /* 0x000fe40007f5e0ff */
[----:B------:R-:W-:Y:S02]  /*0760*/  SHF.L.U64.HI R15, R37, 0xb, R4 ;  /* 0x0000000b250f7819 */ /* 0x000fe40000010204 */
[C---:B------:R-:W-:Y:S01]  /*0770*/  LEA R8, P3, R12.reuse, UR6, 0xa ;  /* 0x000000060c087c11 */ /* 0x040fe2000f8650ff */
[----:B------:R-:W0:Y:S01]  /*0780*/  LDC.64 R4, c[0x0][0x228] ;  /* 0x00008a00ff047b82 */ /* 0x000e220000000a00 */
[C---:B------:R-:W-:Y:S01]  /*0790*/  LEA R6, P4, R13.reuse, UR6, 0xa ;  /* 0x000000060d067c11 */ /* 0x040fe2000f8850ff */
[----:B------:R-:W-:Y:S01]  /*07a0*/  IMAD.X R10, RZ, RZ, R11, P2 ;  /* 0x000000ffff0a7224 */ /* 0x000fe200010e060b */
[----:B------:R-:W-:Y:S02]  /*07b0*/  LEA.HI.X R9, R12, UR7, R7, 0xa, P3 ;  /* 0x000000070c097c11 */ /* 0x000fe400098f5407 */
[----:B------:R-:W-:-:S02]  /*07c0*/  LEA.HI.X R7, R13, UR7, R14, 0xa, P4 ;  /* 0x000000070d077c11 */ /* 0x000fc4000a0f540e */
[C---:B------:R-:W-:Y:S01]  /*07d0*/  SHF.L.U64.HI R13, R41.reuse, 0xb, R10 ;  /* 0x0000000b290d7819 */ /* 0x040fe2000001020a */
[C---:B------:R-:W-:Y:S01]  /*07e0*/  IMAD.WIDE R8, R24.reuse, 0x4, R8 ;  /* 0x0000000418087825 */ /* 0x040fe200078e0208 */
[----:B------:R-:W-:Y:S02]  /*07f0*/  SHF.L.U32 R41, R41, 0xb, RZ ;  /* 0x0000000b29297819 */ /* 0x000fe400000006ff */
[----:B------:R-:W-:Y:S01]  /*0800*/  SHF.L.U32 R37, R37, 0xb, RZ ;  /* 0x0000000b25257819 */ /* 0x000fe200000006ff */
[----:B------:R-:W-:Y:S01]  /*0810*/  IMAD.WIDE R6, R24, 0x4, R6 ;  /* 0x0000000418067825 */ /* 0x000fe200078e0206 */
[----:B------:R-:W-:Y:S02]  /*0820*/  IADD3 R42, P2, R8, R41, RZ ;  /* 0x00000029082a7210 */ /* 0x000fe40007f5e0ff */
[----:B------:R-:W-:Y:S02]  /*0830*/  IADD3 R38, P3, R8, R37, RZ ;  /* 0x0000002508267210 */ /* 0x000fe40007f7e0ff */
[----:B------:R-:W-:Y:S01]  /*0840*/  SHF.L.U32 R17, R25, 0xa, RZ ;  /* 0x0000000a19117819 */ /* 0x000fe200000006ff */
[----:B------:R-:W-:Y:S01]  /*0850*/  IMAD.X R43, R9, 0x1, R13, P2 ;  /* 0x00000001092b7824 */ /* 0x000fe200010e060d */
[----:B------:R-:W-:-:S02]  /*0860*/  IADD3.X R39, R9, R15, RZ, P3, !PT ;  /* 0x0000000f09277210 */ /* 0x000fc40001ffe4ff */
[----:B------:R-:W-:Y:S02]  /*0870*/  IADD3 R36, P3, R6, R37, RZ ;  /* 0x0000002506247210 */ /* 0x000fe40007f7e0ff */
[----:B------:R-:W-:Y:S02]  /*0880*/  IADD3 R40, P2, R6, R41, RZ ;  /* 0x0000002906287210 */ /* 0x000fe40007f5e0ff */
[----:B------:R-:W-:Y:S02]  /*0890*/  CS2R R8, SRZ ;  /* 0x0000000000087805 */ /* 0x000fe4000001ff00 */
[----:B------:R-:W-:Y:S01]  /*08a0*/  CS2R R10, SRZ ;  /* 0x00000000000a7805 */ /* 0x000fe2000001ff00 */
[----:B------:R-:W-:Y:S01]  /*08b0*/  IMAD.X R37, R7, 0x1, R15, P3 ;  /* 0x0000000107257824 */ /* 0x000fe200018e060f */
[----:B------:R-:W-:Y:S01]  /*08c0*/  IADD3.X R41, R7, R13, RZ, P2, !PT ;  /* 0x0000000d07297210 */ /* 0x000fe200017fe4ff */
[----:B0-----:R-:W-:Y:S01]  /*08d0*/  IMAD.WIDE R4, R24, 0x4, R4 ;  /* 0x0000000418047825 */ /* 0x001fe200078e0204 */
[----:B------:R-:W-:-:S02]  /*08e0*/  CS2R R12, SRZ ;  /* 0x00000000000c7805 */ /* 0x000fc4000001ff00 */
[----:B------:R-:W-:Y:S01]  /*08f0*/  CS2R R14, SRZ ;  /* 0x00000000000e7805 */ /* 0x000fe2000001ff00 */
[C---:B------:R-:W-:Y:S02]  /*0900*/  IMAD.WIDE R20, R17.reuse, 0x4, R20 ;  /* 0x0000000411147825 */ /* 0x040fe400078e0214 */
[----:B------:R-:W3:Y:S02]  /*0910*/  LDG.E.EL.128 R4, desc[UR4][R4.64] ;  /* 0x0000000404047981 */ /* 0x000ee4000c2e1d00 */
[C---:B------:R-:W-:Y:S02]  /*0920*/  IMAD.WIDE R18, R17.reuse, 0x4, R18 ;  /* 0x0000000411127825 */ /* 0x040fe400078e0212 */
[----:B------:R0:W3:Y:S04]  /*0930*/  @!P1 LDG.E.128 R8, desc[UR4][R20.64] ;  /* 0x0000000414089981 */ /* 0x0000e8000c1e1d00 */
[----:B------:R1:W4:Y:S01]  /*0940*/  @!P1 LDG.E.128 R12, desc[UR4][R18.64] ;  /* 0x00000004120c9981 */ /* 0x000322000c1e1d00 */
[----:B------:R-:W-:Y:S01]  /*0950*/  IMAD.WIDE R34, R17, 0x4, R34 ;  /* 0x0000000411227825 */ /* 0x000fe200078e0222 */
[----:B------:R-:W-:-:S03]  /*0960*/  CS2R R22, SRZ ;  /* 0x0000000000167805 */ /* 0x000fc6000001ff00 */
[----:B------:R-:W-:Y:S01]  /*0970*/  IMAD.WIDE R44, R17, 0x4, R44 ;  /* 0x00000004112c7825 */ /* 0x000fe200078e022c */
[----:B0-----:R-:W-:-:S03]  /*0980*/  CS2R R20, SRZ ;  /* 0x0000000000147805 */ /* 0x001fc6000001ff00 */
[C---:B------:R-:W-:Y:S01]  /*0990*/  IMAD.WIDE R42, R17.reuse, 0x4, R42 ;  /* 0x00000004112a7825 */ /* 0x040fe200078e022a */
[----:B-1----:R-:W-:Y:S02]  /*09a0*/  CS2R R18, SRZ ;  /* 0x0000000000127805 */ /* 0x002fe4000001ff00 */
[----:B------:R-:W5:Y:S01]  /*09b0*/  @!P1 LDG.E.128 R20, desc[UR4][R44.64] ;  /* 0x000000042c149981 */ /* 0x000f62000c1e1d00 */
[----:B------:R-:W-:-:S04]  /*09c0*/  IMAD.WIDE R40, R17, 0x4, R40 ;  /* 0x0000000411287825 */ /* 0x000fc800078e0228 */
[----:B------:R-:W-:-:S04]  /*09d0*/  IMAD.WIDE R38, R17, 0x4, R38 ;  /* 0x0000000411267825 */ /* 0x000fc800078e0226 */
[----:B------:R-:W-:Y:S01]  /*09e0*/  IMAD.WIDE R36, R17, 0x4, R36 ;  /* 0x0000000411247825 */ /* 0x000fe200078e0224 */
[----:B------:R-:W-:-:S06]  /*09f0*/  CS2R R16, SRZ ;  /* 0x0000000000107805 */ /* 0x000fcc000001ff00 */
[----:B------:R0:W2:Y:S01]  /*0a00*/  @!P1 LDG.E.128 R16, desc[UR4][R34.64] ;  /* 0x0000000422109981 */ /* 0x0000a2000c1e1d00 */
[----:B---3--:R-:W-:Y:S01]  /*0a10*/  FADD R28, R5, R9 ;  /* 0x00000009051c7221 */ /* 0x008fe20000000000 */
[C---:B------:R-:W-:Y:S01]  /*0a20*/  FADD R8, R4.reuse, R8 ;  /* 0x0000000804087221 */ /* 0x040fe20000000000 */
[----:B----4-:R-:W-:-:S04]  /*0a30*/  FADD R9, R4, R12 ;  /* 0x0000000c04097221 */ /* 0x010fc80000000000 */
[----:B------:R-:W-:Y:S01]  /*0a40*/  FADD R9, -R8, R9 ;  /* 0x0000000908097221 */ /* 0x000fe20000000100 */
[C---:B------:R-:W-:Y:S01]  /*0a50*/  FADD R10, R6.reuse, R10 ;  /* 0x0000000a060a7221 */ /* 0x040fe20000000000 */
[----:B------:R-:W-:Y:S02]  /*0a60*/  FADD R15, R7, R15 ;  /* 0x0000000f070f7221 */ /* 0x000fe40000000000 */
[----:B------:R-:W-:Y:S01]  /*0a70*/  FFMA R30, R9, R29, R8 ;  /* 0x0000001d091e7223 */ /* 0x000fe20000000008 */
[----:B------:R-:W-:Y:S01]  /*0a80*/  FADD R9, R6, R14 ;  /* 0x0000000e06097221 */ /* 0x000fe20000000000 */
[----:B------:R-:W-:-:S03]  /*0a90*/  FADD R8, R7, R11 ;  /* 0x0000000b07087221 */ /* 0x000fc60000000000 */
[----:B------:R-:W-:Y:S01]  /*0aa0*/  FADD R9, -R10, R9 ;  /* 0x000000090a097221 */ /* 0x000fe20000000100 */
[----:B------:R-:W-:Y:S01]  /*0ab0*/  FADD R15, -R8, R15 ;  /* 0x0000000f080f7221 */ /* 0x000fe20000000100 */
[C---:B------:R-:W-:Y:S01]  /*0ac0*/  FADD R13, R5.reuse, R13 ;  /* 0x0000000d050d7221 */ /* 0x040fe20000000000 */
[----:B-----5:R-:W-:Y:S01]  /*0ad0*/  FADD R21, R5, R21 ;  /* 0x0000001505157221 */ /* 0x020fe20000000000 */
[-C--:B------:R-:W-:Y:S01]  /*0ae0*/  FFMA R32, R9, R29.reuse, R10 ;  /* 0x0000001d09207223 */ /* 0x080fe2000000000a */
[-C--:B0-----:R-:W-:Y:S01]  /*0af0*/  FFMA R34, R15, R29.reuse, R8 ;  /* 0x0000001d0f227223 */ /* 0x081fe20000000008 */
[----:B------:R-:W-:Y:S01]  /*0b00*/  FADD R9, R4, R20 ;  /* 0x0000001404097221 */ /* 0x000fe20000000000 */
[----:B------:R-:W-:Y:S01]  /*0b10*/  FADD R11, R6, R22 ;  /* 0x00000016060b7221 */ /* 0x000fe20000000000 */
[----:B------:R-:W-:Y:S01]  /*0b20*/  FADD R23, R7, R23 ;  /* 0x0000001707177221 */ /* 0x000fe20000000000 */
[----:B------:R-:W-:Y:S01]  /*0b30*/  FADD R13, -R28, R13 ;  /* 0x0000000d1c0d7221 */ /* 0x000fe20000000100 */
[----:B--2---:R-:W-:Y:S01]  /*0b40*/  FADD R16, R4, R16 ;  /* 0x0000001004107221 */ /* 0x004fe20000000000 */
[----:B------:R-:W-:Y:S01]  /*0b50*/  FADD R8, R5, R17 ;  /* 0x0000001105087221 */ /* 0x000fe20000000000 */
[----:B------:R-:W-:Y:S01]  /*0b60*/  FADD R18, R6, R18 ;  /* 0x0000001206127221 */ /* 0x000fe20000000000 */
[----:B------:R-:W-:Y:S01]  /*0b70*/  FADD R12, R7, R19 ;  /* 0x00000013070c7221 */ /* 0x000fe20000000000 */
[----:B------:R-:W-:Y:S01]  /*0b80*/  FADD R9, -R16, R9 ;  /* 0x0000000910097221 */ /* 0x000fe20000000100 */
[----:B------:R-:W-:Y:S01]  /*0b90*/  FADD R21, -R8, R21 ;  /* 0x0000001508157221 */ /* 0x000fe20000000100 */
[----:B------:R-:W-:Y:S01]  /*0ba0*/  FADD R11, -R18, R11 ;  /* 0x0000000b120b7221 */ /* 0x000fe20000000100 */
[----:B------:R-:W-:Y:S01]  /*0bb0*/  FADD R23, -R12, R23 ;  /* 0x000000170c177221 */ /* 0x000fe20000000100 */
[-C--:B------:R-:W-:Y:S01]  /*0bc0*/  FFMA R28, R13, R29.reuse, R28 ;  /* 0x0000001d0d1c7223 */ /* 0x080fe2000000001c */
[-C--:B------:R-:W-:Y:S01]  /*0bd0*/  FFMA R31, R9, R29.reuse, R16 ;  /* 0x0000001d091f7223 */ /* 0x080fe20000000010 */
[-C--:B------:R-:W-:Y:S01]  /*0be0*/  FFMA R35, R21, R29.reuse, R8 ;  /* 0x0000001d15237223 */ /* 0x080fe20000000008 */
[-C--:B------:R-:W-:Y:S01]  /*0bf0*/  FFMA R33, R11, R29.reuse, R18 ;  /* 0x0000001d0b217223 */ /* 0x080fe20000000012 */
[----:B------:R-:W-:Y:S01]  /*0c00*/  FFMA R29, R23, R29, R12 ;  /* 0x0000001d171d7223 */ /* 0x000fe2000000000c */
[----:B------:R-:W-:-:S02]  /*0c10*/  CS2R R8, SRZ ;  /* 0x0000000000087805 */ /* 0x000fc4000001ff00 */
[----:B------:R-:W-:Y:S02]  /*0c20*/  CS2R R10, SRZ ;  /* 0x00000000000a7805 */ /* 0x000fe4000001ff00 */
[----:B------:R-:W-:Y:S02]  /*0c30*/  CS2R R12, SRZ ;  /* 0x00000000000c7805 */ /* 0x000fe4000001ff00 */
[----:B------:R-:W-:Y:S02]  /*0c40*/  CS2R R14, SRZ ;  /* 0x00000000000e7805 */ /* 0x000fe4000001ff00 */
[----:B------:R-:W2:Y:S04]  /*0c50*/  @!P0 LDG.E.128 R8, desc[UR4][R42.64] ;  /* 0x000000042a088981 */ /* 0x000ea8000c1e1d00 */
[----:B------:R-:W3:Y:S01]  /*0c60*/  @!P0 LDG.E.128 R12, desc[UR4][R40.64] ;  /* 0x00000004280c8981 */ /* 0x000ee2000c1e1d00 */
[----:B------:R-:W-:-:S02]  /*0c70*/  CS2R R20, SRZ ;  /* 0x0000000000147805 */ /* 0x000fc4000001ff00 */
[----:B------:R-:W-:Y:S02]  /*0c80*/  CS2R R22, SRZ ;  /* 0x0000000000167805 */ /* 0x000fe4000001ff00 */
[----:B------:R-:W-:-:S04]  /*0c90*/  CS2R R18, SRZ ;  /* 0x0000000000127805 */ /* 0x000fc8000001ff00 */
[----:B------:R-:W4:Y:S01]  /*0ca0*/  @!P0 LDG.E.128 R20, desc[UR4][R36.64] ;  /* 0x0000000424148981 */ /* 0x000f22000c1e1d00 */
[C---:B--2---:R-:W-:Y:S01]  /*0cb0*/  FADD R17, R4.reuse, R8 ;  /* 0x0000000804117221 */ /* 0x044fe20000000000 */
[----:B---3--:R-:W-:-:S04]  /*0cc0*/  FADD R12, R4, R12 ;  /* 0x0000000c040c7221 */ /* 0x008fc80000000000 */
[----:B------:R-:W-:-:S04]  /*0cd0*/  FADD R8, -R17, R12 ;  /* 0x0000000c11087221 */ /* 0x000fc80000000100 */
[----:B------:R-:W-:Y:S01]  /*0ce0*/  FFMA R8, R8, R2, R17 ;  /* 0x0000000208087223 */ /* 0x000fe20000000011 */
[----:B------:R-:W-:-:S06]  /*0cf0*/  CS2R R16, SRZ ;  /* 0x0000000000107805 */ /* 0x000fcc000001ff00 */
[----:B------:R-:W2:Y:S01]  /*0d00*/  @!P0 LDG.E.128 R16, desc[UR4][R38.64] ;  /* 0x0000000426108981 */ /* 0x000ea2000c1e1d00 */
[C---:B------:R-:W-:Y:S01]  /*0d10*/  FADD R9, R5.reuse, R9 ;  /* 0x0000000905097221 */ /* 0x040fe20000000000 */
[----:B------:R-:W-:Y:S01]  /*0d20*/  FADD R12, R5, R13 ;  /* 0x0000000d050c7221 */ /* 0x000fe20000000000 */
[----:B------:R-:W-:Y:S01]  /*0d30*/  FADD R13, R6, R10 ;  /* 0x0000000a060d7221 */ /* 0x000fe20000000000 */
[----:B------:R-:W-:Y:S01]  /*0d40*/  LEA R24, R25, R24, 0xc ;  /* 0x0000001819187211 */ /* 0x000fe200078e60ff */
[----:B------:R-:W-:Y:S01]  /*0d50*/  FADD R10, R7, R15 ;  /* 0x0000000f070a7221 */ /* 0x000fe20000000000 */
[----:B------:R-:W-:Y:S01]  /*0d60*/  FADD R12, -R9, R12 ;  /* 0x0000000c090c7221 */ /* 0x000fe20000000100 */
[----:B------:R-:W-:-:S03]  /*0d70*/  FADD R25, R7, R11 ;  /* 0x0000000b07197221 */ /* 0x000fc60000000000 */
[-C--:B------:R-:W-:Y:S01]  /*0d80*/  FFMA R9, R12, R2.reuse, R9 ;  /* 0x000000020c097223 */ /* 0x080fe20000000009 */
[----:B------:R-:W-:Y:S02]  /*0d90*/  FADD R12, -R25, R10 ;  /* 0x0000000a190c7221 */ /* 0x000fe40000000100 */
[----:B------:R-:W0:Y:S01]  /*0da0*/  LDC.64 R10, c[0x0][0x250] ;  /* 0x00009400ff0a7b82 */ /* 0x000e220000000a00 */
[----:B------:R-:W-:Y:S01]  /*0db0*/  FADD R14, R6, R14 ;  /* 0x0000000e060e7221 */ /* 0x000fe20000000000 */
[----:B------:R-:W-:-:S03]  /*0dc0*/  FFMA R15, R12, R2, R25 ;  /* 0x000000020c0f7223 */ /* 0x000fc60000000019 */
[----:B------:R-:W-:Y:S01]  /*0dd0*/  FADD R14, -R13, R14 ;  /* 0x0000000e0d0e7221 */ /* 0x000fe20000000100 */
[----:B----4-:R-:W-:Y:S01]  /*0de0*/  FADD R12, R5, R21 ;  /* 0x00000015050c7221 */ /* 0x010fe20000000000 */
[----:B------:R-:W-:Y:S01]  /*0df0*/  FADD R20, R4, R20 ;  /* 0x0000001404147221 */ /* 0x000fe20000000000 */
[----:B------:R-:W-:Y:S01]  /*0e00*/  FADD R22, R6, R22 ;  /* 0x0000001606167221 */ /* 0x000fe20000000000 */
[----:B------:R-:W-:Y:S01]  /*0e10*/  FFMA R13, R14, R2, R13 ;  /* 0x000000020e0d7223 */ /* 0x000fe2000000000d */
[----:B------:R-:W-:Y:S01]  /*0e20*/  FADD R14, R7, R23 ;  /* 0x00000017070e7221 */ /* 0x000fe20000000000 */
[-C--:B------:R-:W-:Y:S01]  /*0e30*/  LEA R27, R27, R24.reuse, 0x8 ;  /* 0x000000181b1b7211 */ /* 0x080fe200078e40ff */
[----:B------:R-:W-:Y:S01]  /*0e40*/  FADD R31, -R30, R31 ;  /* 0x0000001f1e1f7221 */ /* 0x000fe20000000100 */
[----:B------:R-:W-:Y:S01]  /*0e50*/  FADD R33, -R32, R33 ;  /* 0x0000002120217221 */ /* 0x000fe20000000100 */
[----:B------:R-:W-:Y:S01]  /*0e60*/  LEA R26, R26, R24, 0x8 ;  /* 0x000000181a1a7211 */ /* 0x000fe200078e40ff */
        /* <DEDUP_REMOVED lines=8> */
[----:B------:R-:W-:Y:S01]  /*0ef0*/  FADD R16, -R21, R22 ;  /* 0x0000001615107221 */ /* 0x000fe20000000100 */
[----:B------:R-:W-:Y:S01]  /*0f00*/  FADD R14, -R19, R14 ;  /* 0x0000000e130e7221 */ /* 0x000fe20000000100 */
[----:B------:R-:W-:Y:S01]  /*0f10*/  FFMA R25, R20, R2, R25 ;  /* 0x0000000214197223 */ /* 0x000fe20000000019 */
[-C--:B------:R-:W-:Y:S01]  /*0f20*/  FFMA R4, R31, R3.reuse, R30 ;  /* 0x000000031f047223 */ /* 0x080fe2000000001e */
[-C--:B------:R-:W-:Y:S01]  /*0f30*/  FFMA R5, R5, R3.reuse, R28 ;  /* 0x0000000305057223 */ /* 0x080fe2000000001c */
[-C--:B------:R-:W-:Y:S01]  /*0f40*/  FFMA R6, R33, R3.reuse, R32 ;  /* 0x0000000321067223 */ /* 0x080fe20000000020 */
[----:B------:R-:W-:Y:S01]  /*0f50*/  FFMA R7, R7, R3, R34 ;  /* 0x0000000307077223 */ /* 0x000fe20000000022 */
[----:B0-----:R-:W-:-:S04]  /*0f60*/  IMAD.WIDE R22, R27, 0x4, R10 ;  /* 0x000000041b167825 */ /* 0x001fc800078e020a */
[-C--:B------:R-:W-:Y:S01]  /*0f70*/  FFMA R12, R12, R2.reuse, R17 ;  /* 0x000000020c0c7223 */ /* 0x080fe20000000011 */
[-C--:B------:R-:W-:Y:S01]  /*0f80*/  FFMA R16, R16, R2.reuse, R21 ;  /* 0x0000000210107223 */ /* 0x080fe20000000015 */
[----:B------:R-:W-:Y:S01]  /*0f90*/  FFMA R14, R14, R2, R19 ;  /* 0x000000020e0e7223 */ /* 0x000fe20000000013 */
[----:B------:R-:W-:-:S04]  /*0fa0*/  IMAD.WIDE R26, R26, 0x4, R10 ;  /* 0x000000041a1a7825 */ /* 0x000fc800078e020a */
[----:B------:R-:W-:Y:S01]  /*0fb0*/  FADD R25, -R8, R25 ;  /* 0x0000001908197221 */ /* 0x000fe20000000100 */
[----:B------:R-:W-:Y:S01]  /*0fc0*/  FADD R12, -R9, R12 ;  /* 0x0000000c090c7221 */ /* 0x000fe20000000100 */
[----:B------:R-:W-:Y:S01]  /*0fd0*/  FADD R10, -R13, R16 ;  /* 0x000000100d0a7221 */ /* 0x000fe20000000100 */
[----:B------:R-:W-:Y:S01]  /*0fe0*/  FADD R14, -R15, R14 ;  /* 0x0000000e0f0e7221 */ /* 0x000fe20000000100 */
[----:B------:R0:W-:Y:S01]  /*0ff0*/  @!P1 STG.E.128 desc[UR4][R22.64], R4 ;  /* 0x0000000416009986 */ /* 0x0001e2000c101d04 */
[-C--:B------:R-:W-:Y:S01]  /*1000*/  FFMA R8, R25, R0.reuse, R8 ;  /* 0x0000000019087223 */ /* 0x080fe20000000008 */
[-C--:B------:R-:W-:Y:S01]  /*1010*/  FFMA R9, R12, R0.reuse, R9 ;  /* 0x000000000c097223 */ /* 0x080fe20000000009 */
[-C--:B------:R-:W-:Y:S01]  /*1020*/  FFMA R10, R10, R0.reuse, R13 ;  /* 0x000000000a0a7223 */ /* 0x080fe2000000000d */
[----:B------:R-:W-:Y:S01]  /*1030*/  FFMA R11, R14, R0, R15 ;  /* 0x000000000e0b7223 */ /* 0x000fe2000000000f */
[----:B0-----:R-:W-:Y:S06]  /*1040*/  @P0 EXIT ;  /* 0x000000000000094d */ /* 0x001fec0003800000 */
[----:B------:R-:W-:Y:S01]  /*1050*/  STG.E.128 desc[UR4][R26.64], R8 ;  /* 0x000000081a007986 */ /* 0x000fe2000c101d04 */
[----:B------:R-:W-:Y:S05]  /*1060*/  EXIT ;  /* 0x000000000000794d */ /* 0x000fea0003800000 */
.L_x_0:
[----:B------:R-:W-:-:S00]  /*1070*/  BRA `(.L_x_0) ;  /* 0xfffffffc00fc7947 */ /* 0x000fc0000383ffff */
[----:B------:R-:W-:-:S00]  /*1080*/  NOP ;  /* 0x0000000000007918 */ /* 0x000fc00000000000 */
[----:B------:R-:W-:-:S00]  /*1090*/  NOP ;  /* 0x0000000000007918 */ /* 0x000fc00000000000 */
[----:B------:R-:W-:-:S00]  /*10a0*/  NOP ;  /* 0x0000000000007918 */ /* 0x000fc00000000000 */
[----:B------:R-:W-:-:S00]  /*10b0*/  NOP ;  /* 0x0000000000007918 */ /* 0x000fc00000000000 */
[----:B------:R-:W-:-:S00]  /*10c0*/  NOP ;  /* 0x0000000000007918 */ /* 0x000fc00000000000 */
[----:B------:R-:W-:-:S00]  /*10d0*/  NOP ;  /* 0x0000000000007918 */ /* 0x000fc00000000000 */
[----:B------:R-:W-:-:S00]  /*10e0*/  NOP ;  /* 0x0000000000007918 */ /* 0x000fc00000000000 */
[----:B------:R-:W-:-:S00]  /*10f0*/  NOP ;  /* 0x0000000000007918 */ /* 0x000fc00000000000 */
.L_x_1:


//--------------------- .nv.constant0.triton_poi_fused__unsafe_index_add_convolution_mul_sub_12 --------------------------
	.section	.nv.constant0.triton_poi_fused__unsafe_index_add_convolution_mul_sub_12,"a",@progbits
	.sectionflags	@""
	.align	4
.nv.constant0.triton_poi_fused__unsafe_index_add_convolution_mul_sub_12:
	.zero		608
